	.headerflags	@"EF_CUDA_TEXMODE_UNIFIED EF_CUDA_64BIT_ADDRESS EF_CUDA_SM80 EF_CUDA_VIRTUAL_SM(EF_CUDA_SM80)"
	.elftype	@"ET_EXEC"


//--------------------- .nv.info                  --------------------------
	.section	.nv.info,"",@"SHT_CUDA_INFO"
	.align	4


	//----- nvinfo : EIATTR_REGCOUNT
	.align		4
        /*0000*/ 	.byte	0x04, 0x2f
        /*0002*/ 	.short	(.L_1 - .L_0)
	.align		4
.L_0:
        /*0004*/ 	.word	index@(candidate4)
        /*0008*/ 	.word	0x00000038


	//----- nvinfo : EIATTR_MAX_STACK_SIZE
	.align		4
.L_1:
        /*000c*/ 	.byte	0x04, 0x23
        /*000e*/ 	.short	(.L_3 - .L_2)
	.align		4
.L_2:
        /*0010*/ 	.word	index@(candidate4)
        /*0014*/ 	.word	0x00000000


	//----- nvinfo : EIATTR_MIN_STACK_SIZE
	.align		4
.L_3:
        /*0018*/ 	.byte	0x04, 0x12
        /*001a*/ 	.short	(.L_5 - .L_4)
	.align		4
.L_4:
        /*001c*/ 	.word	index@(candidate4)
        /*0020*/ 	.word	0x00000000


	//----- nvinfo : EIATTR_FRAME_SIZE
	.align		4
.L_5:
        /*0024*/ 	.byte	0x04, 0x11
        /*0026*/ 	.short	(.L_7 - .L_6)
	.align		4
.L_6:
        /*0028*/ 	.word	index@(candidate4)
        /*002c*/ 	.word	0x00000000
.L_7:


//--------------------- .nv.info.candidate4       --------------------------
	.section	.nv.info.candidate4,"",@"SHT_CUDA_INFO"
	.align	4


	//----- nvinfo : EIATTR_CUDA_API_VERSION
	.align		4
        /*0000*/ 	.byte	0x04, 0x37
        /*0002*/ 	.short	(.L_9 - .L_8)
.L_8:
        /*0004*/ 	.word	0x00000075


	//----- nvinfo : EIATTR_SW2861232_WAR
	.align		4
.L_9:
        /*0008*/ 	.byte	0x01, 0x35
	.zero		2


	//----- nvinfo : EIATTR_PARAM_CBANK
	.align		4
        /*000c*/ 	.byte	0x04, 0x0a
        /*000e*/ 	.short	(.L_11 - .L_10)
	.align		4
.L_10:
        /*0010*/ 	.word	index@(.nv.constant0.candidate4)
        /*0014*/ 	.short	0x0160
        /*0016*/ 	.short	0x0018


	//----- nvinfo : EIATTR_CBANK_PARAM_SIZE
	.align		4
.L_11:
        /*0018*/ 	.byte	0x03, 0x19
        /*001a*/ 	.short	0x0018


	//----- nvinfo : EIATTR_KPARAM_INFO
	.align		4
        /*001c*/ 	.byte	0x04, 0x17
        /*001e*/ 	.short	(.L_13 - .L_12)
.L_12:
        /*0020*/ 	.word	0x00000000
        /*0024*/ 	.short	0x0002
        /*0026*/ 	.short	0x0010
        /*0028*/ 	.byte	0x00, 0xf0, 0x21, 0x00


	//----- nvinfo : EIATTR_KPARAM_INFO
	.align		4
.L_13:
        /*002c*/ 	.byte	0x04, 0x17
        /*002e*/ 	.short	(.L_15 - .L_14)
.L_14:
        /*0030*/ 	.word	0x00000000
        /*0034*/ 	.short	0x0001
        /*0036*/ 	.short	0x0008
        /*0038*/ 	.byte	0x00, 0xf0, 0x21, 0x00


	//----- nvinfo : EIATTR_KPARAM_INFO
	.align		4
.L_15:
        /*003c*/ 	.byte	0x04, 0x17
        /*003e*/ 	.short	(.L_17 - .L_16)
.L_16:
        /*0040*/ 	.word	0x00000000
        /*0044*/ 	.short	0x0000
        /*0046*/ 	.short	0x0000
        /*0048*/ 	.byte	0x00, 0xf0, 0x21, 0x00


	//----- nvinfo : EIATTR_MAXREG_COUNT
	.align		4
.L_17:
        /*004c*/ 	.byte	0x03, 0x1b
        /*004e*/ 	.short	0x00ff


	//----- nvinfo : EIATTR_EXIT_INSTR_OFFSETS
	.align		4
        /*0050*/ 	.byte	0x04, 0x1c
        /*0052*/ 	.short	(.L_19 - .L_18)


	//   ....[0]....
.L_18:
        /*0054*/ 	.word	0x00001960


	//----- nvinfo : EIATTR_MAX_THREADS
	.align		4
.L_19:
        /*0058*/ 	.byte	0x04, 0x05
        /*005a*/ 	.short	(.L_21 - .L_20)
.L_20:
        /*005c*/ 	.word	0x000000e0
        /*0060*/ 	.word	0x00000001
        /*0064*/ 	.word	0x00000001
.L_21:


//--------------------- .nv.rel.action            --------------------------
	.section	.nv.rel.action,"",@"SHT_CUDA_RELOCINFO"
	.align	8
	.sectionentsize	8
        /*0000*/ 	.byte	0x4b, 0x00, 0x00, 0x00, 0x00, 0x00, 0x00, 0x00, 0x00, 0x02, 0x02, 0x08, 0x10, 0x0a, 0x2f, 0x22
        /* <DEDUP_REMOVED lines=13> */


//--------------------- .nv.constant0.candidate4  --------------------------
	.section	.nv.constant0.candidate4,"a",@progbits
	.align	4
.nv.constant0.candidate4:
	.zero		376


//--------------------- .text.candidate4          --------------------------
	.section	.text.candidate4,"ax",@progbits
	.sectionflags	@"SHF_BARRIERS=1"
	.sectioninfo	@"SHI_REGISTERS=56"
	.align	128
        .global         candidate4
        .type           candidate4,@function
        .size           candidate4,(.L_x_3 - candidate4)
        .other          candidate4,@"STO_CUDA_ENTRY STV_DEFAULT"
candidate4:
.text.candidate4:
[----:B------:R-:W-:-:S02]  /*0000*/  MOV R1, c[0x0][0x28] ;  /* 0x00000a0000017a02 */ /* 0x000fc40000000f00 */
[----:B------:R-:W0:Y:S01]  /*0010*/  S2R R0, SR_TID.X ;  /* 0x0000000000007919 */ /* 0x000e220000002100 */
[----:B------:R-:W-:Y:S01]  /*0020*/  HFMA2.MMA R2, -RZ, RZ, 0, 0 ;  /* 0x00000000ff027435 */ /* 0x000fe200000001ff */
[----:B------:R-:W-:Y:S01]  /*0030*/  CS2R R42, SRZ ;  /* 0x00000000002a7805 */ /* 0x000fe2000001ff00 */
[----:B------:R-:W-:Y:S01]  /*0040*/  HFMA2.MMA R4, -RZ, RZ, 0, 0 ;  /* 0x00000000ff047435 */ /* 0x000fe200000001ff */
[----:B------:R-:W1:Y:S01]  /*0050*/  S2R R5, SR_CTAID.X ;  /* 0x0000000000057919 */ /* 0x000e620000002500 */
[----:B------:R-:W-:Y:S01]  /*0060*/  HFMA2.MMA R47, -RZ, RZ, 0, 0 ;  /* 0x00000000ff2f7435 */ /* 0x000fe200000001ff */
[----:B------:R-:W-:Y:S01]  /*0070*/  CS2R R52, SRZ ;  /* 0x0000000000347805 */ /* 0x000fe2000001ff00 */
[----:B------:R-:W-:Y:S01]  /*0080*/  CS2R R32, SRZ ;  /* 0x0000000000207805 */ /* 0x000fe2000001ff00 */
[----:B------:R-:W-:Y:S01]  /*0090*/  CS2R R10, SRZ ;  /* 0x00000000000a7805 */ /* 0x000fe2000001ff00 */
[----:B------:R-:W-:Y:S01]  /*00a0*/  CS2R R48, SRZ ;  /* 0x0000000000307805 */ /* 0x000fe2000001ff00 */
[----:B------:R-:W-:Y:S01]  /*00b0*/  MOV R41, RZ ;  /* 0x000000ff00297202 */ /* 0x000fe20000000f00 */
[----:B------:R-:W-:Y:S01]  /*00c0*/  CS2R R44, SRZ ;  /* 0x00000000002c7805 */ /* 0x000fe2000001ff00 */
[----:B------:R-:W-:Y:S01]  /*00d0*/  ULDC.64 UR4, c[0x0][0x118] ;  /* 0x0000460000047ab9 */ /* 0x000fe20000000a00 */
[----:B0-----:R-:W-:-:S02]  /*00e0*/  MOV R3, R0 ;  /* 0x0000000000037202 */ /* 0x001fc40000000f00 */
[C---:B------:R-:W-:Y:S01]  /*00f0*/  LOP3.LUT R8, R0.reuse, 0xf, RZ, 0xc0, !PT ;  /* 0x0000000f00087812 */ /* 0x040fe200078ec0ff */
[----:B-1----:R-:W-:Y:S01]  /*0100*/  IMAD.HI R37, R5, -0x6db6db6d, R4 ;  /* 0x9249249305257827 */ /* 0x002fe200078e0204 */
[----:B------:R-:W-:-:S03]  /*0110*/  ISETP.GT.AND P0, PT, R0, 0x7f, PT ;  /* 0x0000007f0000780c */ /* 0x000fc60003f04270 */
[----:B------:R-:W-:Y:S01]  /*0120*/  IMAD.HI R6, R0, -0x6db6db6d, R2 ;  /* 0x9249249300067827 */ /* 0x000fe200078e0202 */
[----:B------:R-:W-:-:S04]  /*0130*/  SHF.R.U32.HI R2, RZ, 0x4, R0 ;  /* 0x00000004ff027819 */ /* 0x000fc80000011600 */
[----:B------:R-:W-:Y:S02]  /*0140*/  SHF.R.U32.HI R3, RZ, 0x1f, R6 ;  /* 0x0000001fff037819 */ /* 0x000fe40000011606 */
[----:B------:R-:W-:Y:S02]  /*0150*/  SHF.L.U32 R9, R2, 0x7, RZ ;  /* 0x0000000702097819 */ /* 0x000fe400000006ff */
[CC--:B------:R-:W-:Y:S02]  /*0160*/  LEA.HI.SX32 R7, R6.reuse, R3.reuse, 0x1b ;  /* 0x0000000306077211 */ /* 0x0c0fe400078fdaff */
[----:B------:R-:W-:Y:S02]  /*0170*/  SHF.R.U32.HI R2, RZ, 0x1f, R37 ;  /* 0x0000001fff027819 */ /* 0x000fe40000011625 */
[----:B------:R-:W-:Y:S01]  /*0180*/  LEA.HI.SX32 R6, R6, R3, 0x1d ;  /* 0x0000000306067211 */ /* 0x000fe200078feaff */
[----:B------:R-:W-:Y:S01]  /*0190*/  IMAD R4, R7, -0x38, R0 ;  /* 0xffffffc807047824 */ /* 0x000fe200078e0200 */
[----:B------:R-:W-:-:S02]  /*01a0*/  LEA.HI.SX32 R37, R37, R2, 0x1d ;  /* 0x0000000225257211 */ /* 0x000fc400078feaff */
[----:B------:R-:W-:Y:S01]  /*01b0*/  LOP3.LUT R12, R9, 0xffffff80, R8, 0xe2, !PT ;  /* 0xffffff80090c7812 */ /* 0x000fe200078ee208 */
[----:B------:R-:W-:Y:S01]  /*01c0*/  IMAD R7, R7, 0x310, R4 ;  /* 0x0000031007077824 */ /* 0x000fe200078e0204 */
[----:B------:R-:W-:Y:S01]  /*01d0*/  MOV R3, RZ ;  /* 0x000000ff00037202 */ /* 0x000fe20000000f00 */
[C---:B------:R-:W-:Y:S01]  /*01e0*/  IMAD R36, R37.reuse, -0xe, R5 ;  /* 0xfffffff225247824 */ /* 0x040fe200078e0205 */
[----:B------:R-:W-:Y:S01]  /*01f0*/  CS2R R8, SRZ ;  /* 0x0000000000087805 */ /* 0x000fe2000001ff00 */
[----:B------:R-:W-:Y:S01]  /*0200*/  LEA R4, R37, R12, 0xd ;  /* 0x0000000c25047211 */ /* 0x000fe200078e68ff */
[----:B------:R-:W-:Y:S02]  /*0210*/  IMAD R5, R6, -0xe, R0 ;  /* 0xfffffff206057824 */ /* 0x000fe400078e0200 */
[----:B------:R-:W-:-:S03]  /*0220*/  IMAD R7, R36, 0x38, R7 ;  /* 0x0000003824077824 */ /* 0x000fc600078e0207 */
.L_x_1:
[----:B------:R-:W-:Y:S01]  /*0230*/  MOV R2, 0x4 ;  /* 0x0000000400027802 */ /* 0x000fe20000000f00 */
[C---:B------:R-:W-:Y:S01]  /*0240*/  IMAD R15, R3.reuse, 0x3100, R7 ;  /* 0x00003100030f7824 */ /* 0x040fe200078e0207 */
[----:B------:R-:W-:Y:S01]  /*0250*/  LEA R13, R3, R4, 0x4 ;  /* 0x00000004030d7211 */ /* 0x000fe200078e20ff */
[----:B------:R-:W-:Y:S06]  /*0260*/  BAR.SYNC 0x0 ;  /* 0x0000000000007b1d */ /* 0x000fec0000000000 */
[----:B------:R-:W-:-:S04]  /*0270*/  IMAD.WIDE R12, R13, R2, c[0x0][0x168] ;  /* 0x00005a000d0c7625 */ /* 0x000fc800078e0202 */
[----:B------:R-:W-:Y:S01]  /*0280*/  IMAD.WIDE R14, R15, R2, c[0x0][0x160] ;  /* 0x000058000f0e7625 */ /* 0x000fe200078e0202 */
[----:B------:R-:W2:Y:S04]  /*0290*/  LDG.E.CONSTANT R17, [R12.64] ;  /* 0x000000040c117981 */ /* 0x000ea8000c1e9900 */
[----:B------:R-:W3:Y:S04]  /*02a0*/  LDG.E.CONSTANT R19, [R12.64+0x1c00] ;  /* 0x001c00040c137981 */ /* 0x000ee8000c1e9900 */
[----:B------:R-:W4:Y:S04]  /*02b0*/  LDG.E.CONSTANT R23, [R12.64+0x3800] ;  /* 0x003800040c177981 */ /* 0x000f28000c1e9900 */
[----:B------:R-:W5:Y:S04]  /*02c0*/  LDG.E.CONSTANT R25, [R12.64+0x5400] ;  /* 0x005400040c197981 */ /* 0x000f68000c1e9900 */
[----:B------:R-:W5:Y:S04]  /*02d0*/  @!P0 LDG.E.CONSTANT R31, [R12.64+0x7000] ;  /* 0x007000040c1f8981 */ /* 0x000f68000c1e9900 */
[----:B------:R-:W5:Y:S04]  /*02e0*/  LDG.E.CONSTANT R21, [R14.64] ;  /* 0x000000040e157981 */ /* 0x000f68000c1e9900 */
[----:B------:R-:W5:Y:S04]  /*02f0*/  LDG.E.CONSTANT R29, [R14.64+0x3100] ;  /* 0x003100040e1d7981 */ /* 0x000f68000c1e9900 */
[----:B------:R-:W5:Y:S04]  /*0300*/  LDG.E.CONSTANT R51, [R14.64+0x6200] ;  /* 0x006200040e337981 */ /* 0x000f68000c1e9900 */
[----:B------:R-:W5:Y:S01]  /*0310*/  LDG.E.CONSTANT R46, [R14.64+0x9300] ;  /* 0x009300040e2e7981 */ /* 0x000f62000c1e9900 */
[----:B------:R-:W-:-:S02]  /*0320*/  SHF.L.U32 R40, R6, 0x8, RZ ;  /* 0x0000000806287819 */ /* 0x000fc400000006ff */
[----:B------:R-:W-:-:S04]  /*0330*/  IADD3 R3, R3, 0x1, RZ ;  /* 0x0000000103037810 */ /* 0x000fc80007ffe0ff */
[----:B------:R-:W-:Y:S01]  /*0340*/  ISETP.NE.AND P1, PT, R3, 0x8, PT ;  /* 0x000000080300780c */ /* 0x000fe20003f25270 */
[----:B--2---:R-:W-:Y:S04]  /*0350*/  STS [R0.X4+0xe00], R17 ;  /* 0x000e001100007388 */ /* 0x004fe80000004800 */
[----:B---3--:R-:W-:Y:S04]  /*0360*/  STS [R0.X4+0x1180], R19 ;  /* 0x0011801300007388 */ /* 0x008fe80000004800 */
[----:B----4-:R-:W-:Y:S04]  /*0370*/  STS [R0.X4+0x1500], R23 ;  /* 0x0015001700007388 */ /* 0x010fe80000004800 */
[----:B-----5:R-:W-:Y:S04]  /*0380*/  STS [R0.X4+0x1880], R25 ;  /* 0x0018801900007388 */ /* 0x020fe80000004800 */
[----:B------:R-:W-:Y:S04]  /*0390*/  @!P0 STS [R0.X4+0x1c00], R31 ;  /* 0x001c001f00008388 */ /* 0x000fe80000004800 */
[----:B------:R-:W-:Y:S04]  /*03a0*/  STS [R0.X4], R21 ;  /* 0x0000001500007388 */ /* 0x000fe80000004800 */
[----:B------:R-:W-:Y:S04]  /*03b0*/  STS [R0.X4+0x380], R29 ;  /* 0x0003801d00007388 */ /* 0x000fe80000004800 */
[----:B------:R-:W-:Y:S04]  /*03c0*/  STS [R0.X4+0x700], R51 ;  /* 0x0007003300007388 */ /* 0x000fe80000004800 */
[----:B------:R-:W-:Y:S04]  /*03d0*/  STS [R0.X4+0xa80], R46 ;  /* 0x000a802e00007388 */ /* 0x000fe80000004800 */
[----:B------:R-:W-:Y:S06]  /*03e0*/  BAR.SYNC 0x0 ;  /* 0x0000000000007b1d */ /* 0x000fec0000000000 */
[----:B------:R-:W-:Y:S04]  /*03f0*/  LDS.64 R38, [R5.X8] ;  /* 0x0000000005267984 */ /* 0x000fe80000008a00 */
[----:B------:R-:W0:Y:S04]  /*0400*/  LDS.128 R12, [R40+0xe00] ;  /* 0x000e0000280c7984 */ /* 0x000e280000000c00 */
[----:B------:R-:W1:Y:S04]  /*0410*/  LDS.64 R34, [R5.X8+0x70] ;  /* 0x0000700005227984 */ /* 0x000e680000008a00 */
[----:B------:R-:W2:Y:S04]  /*0420*/  LDS.128 R24, [R40+0xe40] ;  /* 0x000e400028187984 */ /* 0x000ea80000000c00 */
[----:B------:R-:W3:Y:S04]  /*0430*/  LDS.128 R16, [R40+0xe80] ;  /* 0x000e800028107984 */ /* 0x000ee80000000c00 */
[----:B------:R-:W4:Y:S04]  /*0440*/  LDS.128 R20, [R40+0xec0] ;  /* 0x000ec00028147984 */ /* 0x000f280000000c00 */
[----:B------:R-:W5:Y:S04]  /*0450*/  LDS.64 R30, [R5.X8+0xe0] ;  /* 0x0000e000051e7984 */ /* 0x000f680000008a00 */
[----:B------:R-:W5:Y:S01]  /*0460*/  LDS.64 R28, [R5.X8+0x150] ;  /* 0x00015000051c7984 */ /* 0x000f620000008a00 */
[----:B0-----:R-:W-:-:S02]  /*0470*/  FFMA R46, R12, R38, R10 ;  /* 0x000000260c2e7223 */ /* 0x001fc4000000000a */
[C---:B------:R-:W-:Y:S02]  /*0480*/  FFMA R45, R12.reuse, R39, R45 ;  /* 0x000000270c2d7223 */ /* 0x040fe4000000002d */
[C---:B-1----:R-:W-:Y:S02]  /*0490*/  FFMA R44, R12.reuse, R34, R44 ;  /* 0x000000220c2c7223 */ /* 0x042fe4000000002c */
[-C--:B------:R-:W-:Y:S02]  /*04a0*/  FFMA R52, R12, R35.reuse, R52 ;  /* 0x000000230c347223 */ /* 0x080fe40000000034 */
[----:B--2---:R-:W-:Y:S02]  /*04b0*/  FFMA R49, R38, R24, R49 ;  /* 0x0000001826317223 */ /* 0x004fe40000000031 */
[----:B------:R-:W-:Y:S02]  /*04c0*/  FFMA R50, R24, R35, R11 ;  /* 0x0000002318327223 */ /* 0x000fe4000000000b */
[-C--:B---3--:R-:W-:Y:S01]  /*04d0*/  FFMA R33, R38, R16.reuse, R33 ;  /* 0x0000001026217223 */ /* 0x088fe20000000021 */
[----:B------:R-:W0:Y:S01]  /*04e0*/  LDS.64 R10, [R5.X8+0x1c0] ;  /* 0x0001c000050a7984 */ /* 0x000e220000008a00 */
[----:B------:R-:W-:-:S02]  /*04f0*/  FFMA R42, R34, R16, R42 ;  /* 0x00000010222a7223 */ /* 0x000fc4000000002a */
[C---:B------:R-:W-:Y:S02]  /*0500*/  FFMA R32, R16.reuse, R39, R32 ;  /* 0x0000002710207223 */ /* 0x040fe40000000020 */
[----:B------:R-:W-:Y:S02]  /*0510*/  FFMA R16, R16, R35, R9 ;  /* 0x0000002310107223 */ /* 0x000fe40000000009 */
[----:B----4-:R-:W-:Y:S02]  /*0520*/  FFMA R38, R38, R20, R8 ;  /* 0x0000001426267223 */ /* 0x010fe40000000008 */
[----:B------:R-:W1:Y:S01]  /*0530*/  LDS.64 R8, [R5.X8+0x230] ;  /* 0x0002300005087984 */ /* 0x000e620000008a00 */
[----:B------:R-:W-:Y:S02]  /*0540*/  FFMA R41, R34, R24, R41 ;  /* 0x0000001822297223 */ /* 0x000fe40000000029 */
[-C--:B------:R-:W-:Y:S02]  /*0550*/  FFMA R48, R24, R39.reuse, R48 ;  /* 0x0000002718307223 */ /* 0x080fe40000000030 */
[----:B------:R-:W-:-:S02]  /*0560*/  FFMA R24, R20, R39, R43 ;  /* 0x0000002714187223 */ /* 0x000fc4000000002b */
[----:B------:R-:W-:Y:S02]  /*0570*/  FFMA R53, R34, R20, R53 ;  /* 0x0000001422357223 */ /* 0x000fe40000000035 */
[----:B------:R-:W-:Y:S02]  /*0580*/  FFMA R43, R20, R35, R47 ;  /* 0x00000023142b7223 */ /* 0x000fe4000000002f */
[----:B-----5:R-:W-:Y:S02]  /*0590*/  FFMA R39, R30, R13, R46 ;  /* 0x0000000d1e277223 */ /* 0x020fe4000000002e */
[C---:B------:R-:W-:Y:S02]  /*05a0*/  FFMA R45, R13.reuse, R31, R45 ;  /* 0x0000001f0d2d7223 */ /* 0x040fe4000000002d */
[----:B------:R-:W-:Y:S02]  /*05b0*/  FFMA R44, R28, R13, R44 ;  /* 0x0000000d1c2c7223 */ /* 0x000fe4000000002c */
[----:B------:R-:W-:-:S02]  /*05c0*/  FFMA R52, R13, R29, R52 ;  /* 0x0000001d0d347223 */ /* 0x000fc40000000034 */
[-C--:B------:R-:W-:Y:S01]  /*05d0*/  FFMA R33, R30, R17.reuse, R33 ;  /* 0x000000111e217223 */ /* 0x080fe20000000021 */
[----:B------:R-:W2:Y:S01]  /*05e0*/  LDS.64 R12, [R5.X8+0x2a0] ;  /* 0x0002a000050c7984 */ /* 0x000ea20000008a00 */
[-C--:B------:R-:W-:Y:S02]  /*05f0*/  FFMA R42, R28, R17.reuse, R42 ;  /* 0x000000111c2a7223 */ /* 0x080fe4000000002a */
[-C--:B------:R-:W-:Y:S02]  /*0600*/  FFMA R32, R31, R17.reuse, R32 ;  /* 0x000000111f207223 */ /* 0x080fe40000000020 */
[----:B------:R-:W-:Y:S02]  /*0610*/  FFMA R20, R29, R17, R16 ;  /* 0x000000111d147223 */ /* 0x000fe40000000010 */
[----:B------:R-:W3:Y:S01]  /*0620*/  LDS.64 R16, [R5.X8+0x310] ;  /* 0x0003100005107984 */ /* 0x000ee20000008a00 */
[-C--:B------:R-:W-:Y:S02]  /*0630*/  FFMA R49, R30, R25.reuse, R49 ;  /* 0x000000191e317223 */ /* 0x080fe40000000031 */
[----:B------:R-:W-:-:S02]  /*0640*/  FFMA R41, R28, R25, R41 ;  /* 0x000000191c297223 */ /* 0x000fc40000000029 */
[-C--:B------:R-:W-:Y:S02]  /*0650*/  FFMA R48, R31, R25.reuse, R48 ;  /* 0x000000191f307223 */ /* 0x080fe40000000030 */
[----:B------:R-:W-:Y:S02]  /*0660*/  FFMA R50, R29, R25, R50 ;  /* 0x000000191d327223 */ /* 0x000fe40000000032 */
[-C--:B------:R-:W-:Y:S02]  /*0670*/  FFMA R25, R30, R21.reuse, R38 ;  /* 0x000000151e197223 */ /* 0x080fe40000000026 */
[----:B------:R-:W-:Y:S02]  /*0680*/  FFMA R24, R31, R21, R24 ;  /* 0x000000151f187223 */ /* 0x000fe40000000018 */
[C---:B0-----:R-:W-:Y:S02]  /*0690*/  FFMA R39, R10.reuse, R14, R39 ;  /* 0x0000000e0a277223 */ /* 0x041fe40000000027 */
[----:B------:R-:W-:-:S02]  /*06a0*/  FFMA R49, R10, R26, R49 ;  /* 0x0000001a0a317223 */ /* 0x000fc40000000031 */
[----:B------:R-:W-:Y:S02]  /*06b0*/  FFMA R47, R10, R18, R33 ;  /* 0x000000120a2f7223 */ /* 0x000fe40000000021 */
[-C--:B------:R-:W-:Y:S02]  /*06c0*/  FFMA R48, R11, R26.reuse, R48 ;  /* 0x0000001a0b307223 */ /* 0x080fe40000000030 */
[-C--:B-1----:R-:W-:Y:S02]  /*06d0*/  FFMA R41, R8, R26.reuse, R41 ;  /* 0x0000001a08297223 */ /* 0x082fe40000000029 */
[----:B------:R-:W-:Y:S02]  /*06e0*/  FFMA R50, R9, R26, R50 ;  /* 0x0000001a09327223 */ /* 0x000fe40000000032 */
[-C--:B------:R-:W-:Y:S02]  /*06f0*/  FFMA R53, R28, R21.reuse, R53 ;  /* 0x000000151c357223 */ /* 0x080fe40000000035 */
[----:B------:R-:W-:-:S02]  /*0700*/  FFMA R43, R29, R21, R43 ;  /* 0x000000151d2b7223 */ /* 0x000fc4000000002b */
[-C--:B------:R-:W-:Y:S01]  /*0710*/  FFMA R10, R10, R22.reuse, R25 ;  /* 0x000000160a0a7223 */ /* 0x080fe20000000019 */
[----:B------:R-:W-:Y:S01]  /*0720*/  LDS.128 R28, [R40+0xe10] ;  /* 0x000e1000281c7984 */ /* 0x000fe20000000c00 */
[----:B------:R-:W-:Y:S02]  /*0730*/  FFMA R38, R11, R22, R24 ;  /* 0x000000160b267223 */ /* 0x000fe40000000018 */
[-C--:B------:R-:W-:Y:S01]  /*0740*/  FFMA R26, R9, R18.reuse, R20 ;  /* 0x00000012091a7223 */ /* 0x080fe20000000014 */
[----:B------:R-:W0:Y:S01]  /*0750*/  LDS.64 R24, [R5.X8+0x3f0] ;  /* 0x0003f00005187984 */ /* 0x000e220000008a00 */
[----:B------:R-:W-:Y:S02]  /*0760*/  FFMA R46, R11, R18, R32 ;  /* 0x000000120b2e7223 */ /* 0x000fe40000000020 */
[----:B------:R-:W-:Y:S01]  /*0770*/  FFMA R45, R14, R11, R45 ;  /* 0x0000000b0e2d7223 */ /* 0x000fe2000000002d */
[----:B------:R-:W1:Y:S01]  /*0780*/  LDS.64 R20, [R5.X8+0x380] ;  /* 0x0003800005147984 */ /* 0x000e620000008a00 */
[----:B------:R-:W-:-:S02]  /*0790*/  FFMA R44, R8, R14, R44 ;  /* 0x0000000e082c7223 */ /* 0x000fc4000000002c */
[----:B------:R-:W-:Y:S01]  /*07a0*/  FFMA R52, R14, R9, R52 ;  /* 0x000000090e347223 */ /* 0x000fe20000000034 */
[----:B------:R-:W4:Y:S01]  /*07b0*/  LDS.128 R32, [R40+0xe50] ;  /* 0x000e500028207984 */ /* 0x000f220000000c00 */
[-C--:B------:R-:W-:Y:S02]  /*07c0*/  FFMA R53, R8, R22.reuse, R53 ;  /* 0x0000001608357223 */ /* 0x080fe40000000035 */
[----:B------:R-:W-:Y:S02]  /*07d0*/  FFMA R43, R9, R22, R43 ;  /* 0x00000016092b7223 */ /* 0x000fe4000000002b */
[C---:B--2---:R-:W-:Y:S02]  /*07e0*/  FFMA R39, R12.reuse, R15, R39 ;  /* 0x0000000f0c277223 */ /* 0x044fe40000000027 */
[C---:B------:R-:W-:Y:S02]  /*07f0*/  FFMA R49, R12.reuse, R27, R49 ;  /* 0x0000001b0c317223 */ /* 0x040fe40000000031 */
[----:B------:R-:W-:-:S02]  /*0800*/  FFMA R47, R12, R19, R47 ;  /* 0x000000130c2f7223 */ /* 0x000fc4000000002f */
[----:B------:R-:W-:Y:S02]  /*0810*/  FFMA R22, R12, R23, R10 ;  /* 0x000000170c167223 */ /* 0x000fe4000000000a */
[----:B------:R-:W-:Y:S02]  /*0820*/  FFMA R45, R15, R13, R45 ;  /* 0x0000000d0f2d7223 */ /* 0x000fe4000000002d */
[C---:B------:R-:W-:Y:S02]  /*0830*/  FFMA R48, R13.reuse, R27, R48 ;  /* 0x0000001b0d307223 */ /* 0x040fe40000000030 */
[C---:B------:R-:W-:Y:S02]  /*0840*/  FFMA R46, R13.reuse, R19, R46 ;  /* 0x000000130d2e7223 */ /* 0x040fe4000000002e */
[----:B------:R-:W-:Y:S02]  /*0850*/  FFMA R38, R13, R23, R38 ;  /* 0x000000170d267223 */ /* 0x000fe40000000026 */
[----:B---3--:R-:W-:-:S02]  /*0860*/  FFMA R44, R16, R15, R44 ;  /* 0x0000000f102c7223 */ /* 0x008fc4000000002c */
[----:B------:R-:W-:Y:S02]  /*0870*/  FFMA R52, R15, R17, R52 ;  /* 0x000000110f347223 */ /* 0x000fe40000000034 */
[----:B------:R-:W2:Y:S01]  /*0880*/  LDS.128 R12, [R40+0xed0] ;  /* 0x000ed000280c7984 */ /* 0x000ea20000000c00 */
[-C--:B------:R-:W-:Y:S02]  /*0890*/  FFMA R50, R17, R27.reuse, R50 ;  /* 0x0000001b11327223 */ /* 0x080fe40000000032 */
[----:B------:R-:W-:Y:S02]  /*08a0*/  FFMA R42, R8, R18, R42 ;  /* 0x00000012082a7223 */ /* 0x000fe4000000002a */
[----:B------:R-:W3:Y:S01]  /*08b0*/  LDS.128 R8, [R40+0xe90] ;  /* 0x000e900028087984 */ /* 0x000ee20000000c00 */
[----:B------:R-:W-:Y:S02]  /*08c0*/  FFMA R41, R16, R27, R41 ;  /* 0x0000001b10297223 */ /* 0x000fe40000000029 */
[----:B0-----:R-:W-:-:S02]  /*08d0*/  FFMA R44, R28, R24, R44 ;  /* 0x000000181c2c7223 */ /* 0x001fc4000000002c */
[C---:B------:R-:W-:Y:S02]  /*08e0*/  FFMA R52, R28.reuse, R25, R52 ;  /* 0x000000191c347223 */ /* 0x040fe40000000034 */
[C---:B-1----:R-:W-:Y:S02]  /*08f0*/  FFMA R39, R28.reuse, R20, R39 ;  /* 0x000000141c277223 */ /* 0x042fe40000000027 */
[----:B------:R-:W-:Y:S02]  /*0900*/  FFMA R45, R28, R21, R45 ;  /* 0x000000151c2d7223 */ /* 0x000fe4000000002d */
[-C--:B------:R-:W-:Y:S02]  /*0910*/  FFMA R42, R16, R19.reuse, R42 ;  /* 0x00000013102a7223 */ /* 0x080fe4000000002a */
[----:B------:R-:W-:Y:S02]  /*0920*/  FFMA R26, R17, R19, R26 ;  /* 0x00000013111a7223 */ /* 0x000fe4000000001a */
[----:B----4-:R-:W-:Y:S01]  /*0930*/  FFMA R28, R32, R25, R50 ;  /* 0x00000019201c7223 */ /* 0x010fe20000000032 */
[----:B------:R-:W0:Y:S01]  /*0940*/  LDS.64 R18, [R5.X8+0x460] ;  /* 0x0004600005127984 */ /* 0x000e220000008a00 */
[----:B------:R-:W-:-:S02]  /*0950*/  FFMA R49, R20, R32, R49 ;  /* 0x0000002014317223 */ /* 0x000fc40000000031 */
[----:B------:R-:W-:Y:S01]  /*0960*/  FFMA R41, R24, R32, R41 ;  /* 0x0000002018297223 */ /* 0x000fe20000000029 */
[----:B------:R-:W1:Y:S01]  /*0970*/  LDS.64 R50, [R5.X8+0x4d0] ;  /* 0x0004d00005327984 */ /* 0x000e620000008a00 */
[----:B------:R-:W-:Y:S02]  /*0980*/  FFMA R27, R32, R21, R48 ;  /* 0x00000015201b7223 */ /* 0x000fe40000000030 */
[-C--:B------:R-:W-:Y:S02]  /*0990*/  FFMA R53, R16, R23.reuse, R53 ;  /* 0x0000001710357223 */ /* 0x080fe40000000035 */
[----:B------:R-:W-:Y:S02]  /*09a0*/  FFMA R43, R17, R23, R43 ;  /* 0x00000017112b7223 */ /* 0x000fe4000000002b */
[----:B------:R-:W4:Y:S01]  /*09b0*/  LDS.64 R16, [R5.X8+0x540] ;  /* 0x0005400005107984 */ /* 0x000f220000008a00 */
[----:B--2---:R-:W-:-:S03]  /*09c0*/  FFMA R32, R20, R12, R22 ;  /* 0x0000000c14207223 */ /* 0x004fc60000000016 */
[----:B------:R-:W2:Y:S01]  /*09d0*/  LDS.64 R22, [R5.X8+0x5b0] ;  /* 0x0005b00005167984 */ /* 0x000ea20000008a00 */
[----:B------:R-:W-:Y:S02]  /*09e0*/  FFMA R53, R24, R12, R53 ;  /* 0x0000000c18357223 */ /* 0x000fe40000000035 */
[-C--:B---3--:R-:W-:Y:S02]  /*09f0*/  FFMA R47, R20, R8.reuse, R47 ;  /* 0x00000008142f7223 */ /* 0x088fe4000000002f */
[----:B------:R-:W-:Y:S02]  /*0a00*/  FFMA R42, R24, R8, R42 ;  /* 0x00000008182a7223 */ /* 0x000fe4000000002a */
[C---:B------:R-:W-:Y:S02]  /*0a10*/  FFMA R46, R8.reuse, R21, R46 ;  /* 0x00000015082e7223 */ /* 0x040fe4000000002e */
[----:B------:R-:W-:Y:S02]  /*0a20*/  FFMA R26, R8, R25, R26 ;  /* 0x00000019081a7223 */ /* 0x000fe4000000001a */
[----:B------:R-:W-:-:S02]  /*0a30*/  FFMA R8, R12, R21, R38 ;  /* 0x000000150c087223 */ /* 0x000fc40000000026 */
[----:B------:R-:W-:Y:S02]  /*0a40*/  FFMA R20, R12, R25, R43 ;  /* 0x000000190c147223 */ /* 0x000fe4000000002b */
[-C--:B0-----:R-:W-:Y:S02]  /*0a50*/  FFMA R47, R18, R9.reuse, R47 ;  /* 0x00000009122f7223 */ /* 0x081fe4000000002f */
[CC--:B------:R-:W-:Y:S02]  /*0a60*/  FFMA R46, R19.reuse, R9.reuse, R46 ;  /* 0x00000009132e7223 */ /* 0x0c0fe4000000002e */
[----:B-1----:R-:W-:Y:S02]  /*0a70*/  FFMA R42, R50, R9, R42 ;  /* 0x00000009322a7223 */ /* 0x002fe4000000002a */
[C---:B------:R-:W-:Y:S02]  /*0a80*/  FFMA R12, R18.reuse, R29, R39 ;  /* 0x0000001d120c7223 */ /* 0x040fe40000000027 */
[-C--:B------:R-:W-:Y:S01]  /*0a90*/  FFMA R49, R18, R33.reuse, R49 ;  /* 0x0000002112317223 */ /* 0x080fe20000000031 */
[----:B------:R-:W0:Y:S01]  /*0aa0*/  LDS.64 R38, [R5.X8+0x620] ;  /* 0x0006200005267984 */ /* 0x000e220000008a00 */
[----:B------:R-:W-:-:S02]  /*0ab0*/  FFMA R24, R19, R33, R27 ;  /* 0x0000002113187223 */ /* 0x000fc4000000001b */
[----:B------:R-:W-:Y:S02]  /*0ac0*/  FFMA R8, R19, R13, R8 ;  /* 0x0000000d13087223 */ /* 0x000fe40000000008 */
[-C--:B------:R-:W-:Y:S02]  /*0ad0*/  FFMA R41, R50, R33.reuse, R41 ;  /* 0x0000002132297223 */ /* 0x080fe40000000029 */
[C---:B------:R-:W-:Y:S02]  /*0ae0*/  FFMA R28, R51.reuse, R33, R28 ;  /* 0x00000021331c7223 */ /* 0x040fe4000000001c */
[----:B------:R-:W-:Y:S02]  /*0af0*/  FFMA R9, R51, R9, R26 ;  /* 0x0000000933097223 */ /* 0x000fe4000000001a */
[----:B------:R-:W-:Y:S02]  /*0b00*/  FFMA R25, R18, R13, R32 ;  /* 0x0000000d12197223 */ /* 0x000fe40000000020 */
[C---:B------:R-:W-:Y:S01]  /*0b10*/  FFMA R45, R29.reuse, R19, R45 ;  /* 0x000000131d2d7223 */ /* 0x040fe2000000002d */
[----:B------:R-:W1:Y:S01]  /*0b20*/  LDS.64 R32, [R5.X8+0x690] ;  /* 0x0006900005207984 */ /* 0x000e620000008a00 */
[----:B------:R-:W-:-:S02]  /*0b30*/  FFMA R52, R29, R51, R52 ;  /* 0x000000331d347223 */ /* 0x000fc40000000034 */
[C---:B------:R-:W-:Y:S02]  /*0b40*/  FFMA R44, R50.reuse, R29, R44 ;  /* 0x0000001d322c7223 */ /* 0x040fe4000000002c */
[-C--:B------:R-:W-:Y:S02]  /*0b50*/  FFMA R53, R50, R13.reuse, R53 ;  /* 0x0000000d32357223 */ /* 0x080fe40000000035 */
[----:B------:R-:W-:Y:S02]  /*0b60*/  FFMA R51, R51, R13, R20 ;  /* 0x0000000d33337223 */ /* 0x000fe40000000014 */
[-C--:B----4-:R-:W-:Y:S02]  /*0b70*/  FFMA R49, R16, R34.reuse, R49 ;  /* 0x0000002210317223 */ /* 0x090fe40000000031 */
[-C--:B------:R-:W-:Y:S02]  /*0b80*/  FFMA R24, R17, R34.reuse, R24 ;  /* 0x0000002211187223 */ /* 0x080fe40000000018 */
[----:B--2---:R-:W-:-:S02]  /*0b90*/  FFMA R41, R22, R34, R41 ;  /* 0x0000002216297223 */ /* 0x004fc40000000029 */
[----:B------:R-:W-:Y:S02]  /*0ba0*/  FFMA R28, R23, R34, R28 ;  /* 0x00000022171c7223 */ /* 0x000fe4000000001c */
[C---:B------:R-:W-:Y:S02]  /*0bb0*/  FFMA R50, R16.reuse, R30, R12 ;  /* 0x0000001e10327223 */ /* 0x040fe4000000000c */
[C---:B------:R-:W-:Y:S01]  /*0bc0*/  FFMA R47, R16.reuse, R10, R47 ;  /* 0x0000000a102f7223 */ /* 0x040fe2000000002f */
[----:B------:R-:W-:Y:S01]  /*0bd0*/  LDS.64 R12, [R5.X8+0x770] ;  /* 0x00077000050c7984 */ /* 0x000fe20000008a00 */
[----:B------:R-:W-:Y:S02]  /*0be0*/  FFMA R25, R16, R14, R25 ;  /* 0x0000000e10197223 */ /* 0x000fe40000000019 */
[----:B------:R-:W-:Y:S02]  /*0bf0*/  FFMA R45, R30, R17, R45 ;  /* 0x000000111e2d7223 */ /* 0x000fe4000000002d */
[----:B------:R-:W-:-:S02]  /*0c00*/  FFMA R46, R17, R10, R46 ;  /* 0x0000000a112e7223 */ /* 0x000fc4000000002e */
[----:B------:R-:W-:Y:S02]  /*0c10*/  FFMA R29, R17, R14, R8 ;  /* 0x0000000e111d7223 */ /* 0x000fe40000000008 */
[----:B------:R-:W-:Y:S01]  /*0c20*/  FFMA R34, R23, R10, R9 ;  /* 0x0000000a17227223 */ /* 0x000fe20000000009 */
[----:B------:R-:W2:Y:S01]  /*0c30*/  LDS.128 R16, [R40+0xe20] ;  /* 0x000e200028107984 */ /* 0x000ea20000000c00 */
[----:B------:R-:W-:Y:S02]  /*0c40*/  FFMA R44, R22, R30, R44 ;  /* 0x0000001e162c7223 */ /* 0x000fe4000000002c */
[----:B------:R-:W-:Y:S01]  /*0c50*/  FFMA R52, R30, R23, R52 ;  /* 0x000000171e347223 */ /* 0x000fe20000000034 */
[----:B------:R-:W3:Y:S01]  /*0c60*/  LDS.64 R8, [R5.X8+0x700] ;  /* 0x0007000005087984 */ /* 0x000ee20000008a00 */
[C---:B------:R-:W-:Y:S02]  /*0c70*/  FFMA R42, R22.reuse, R10, R42 ;  /* 0x0000000a162a7223 */ /* 0x040fe4000000002a */
[----:B------:R-:W-:-:S02]  /*0c80*/  FFMA R53, R22, R14, R53 ;  /* 0x0000000e16357223 */ /* 0x000fc40000000035 */
[----:B------:R-:W-:Y:S02]  /*0c90*/  FFMA R51, R23, R14, R51 ;  /* 0x0000000e17337223 */ /* 0x000fe40000000033 */
[----:B------:R-:W4:Y:S01]  /*0ca0*/  LDS.128 R20, [R40+0xe60] ;  /* 0x000e600028147984 */ /* 0x000f220000000c00 */
[C---:B0-----:R-:W-:Y:S02]  /*0cb0*/  FFMA R50, R38.reuse, R31, R50 ;  /* 0x0000001f26327223 */ /* 0x041fe40000000032 */
[C---:B------:R-:W-:Y:S02]  /*0cc0*/  FFMA R49, R38.reuse, R35, R49 ;  /* 0x0000002326317223 */ /* 0x040fe40000000031 */
[C---:B------:R-:W-:Y:S02]  /*0cd0*/  FFMA R47, R38.reuse, R11, R47 ;  /* 0x0000000b262f7223 */ /* 0x040fe4000000002f */
[----:B------:R-:W-:Y:S02]  /*0ce0*/  FFMA R38, R38, R15, R25 ;  /* 0x0000000f26267223 */ /* 0x000fe40000000019 */
[----:B------:R-:W-:-:S02]  /*0cf0*/  FFMA R45, R31, R39, R45 ;  /* 0x000000271f2d7223 */ /* 0x000fc4000000002d */
[C---:B------:R-:W-:Y:S02]  /*0d00*/  FFMA R10, R39.reuse, R35, R24 ;  /* 0x00000023270a7223 */ /* 0x040fe40000000018 */
[----:B------:R-:W-:Y:S01]  /*0d10*/  FFMA R46, R39, R11, R46 ;  /* 0x0000000b272e7223 */ /* 0x000fe2000000002e */
[----:B------:R-:W0:Y:S01]  /*0d20*/  LDS.128 R24, [R40+0xea0] ;  /* 0x000ea00028187984 */ /* 0x000e220000000c00 */
[C---:B-1----:R-:W-:Y:S02]  /*0d30*/  FFMA R44, R32.reuse, R31, R44 ;  /* 0x0000001f202c7223 */ /* 0x042fe4000000002c */
[----:B------:R-:W-:Y:S02]  /*0d40*/  FFMA R52, R31, R33, R52 ;  /* 0x000000211f347223 */ /* 0x000fe40000000034 */
[----:B------:R-:W-:Y:S02]  /*0d50*/  FFMA R39, R39, R15, R29 ;  /* 0x0000000f27277223 */ /* 0x000fe4000000001d */
[----:B------:R-:W-:-:S02]  /*0d60*/  FFMA R41, R32, R35, R41 ;  /* 0x0000002320297223 */ /* 0x000fc40000000029 */
[C---:B------:R-:W-:Y:S02]  /*0d70*/  FFMA R14, R33.reuse, R35, R28 ;  /* 0x00000023210e7223 */ /* 0x040fe4000000001c */
[----:B------:R-:W1:Y:S01]  /*0d80*/  LDS.128 R28, [R40+0xee0] ;  /* 0x000ee000281c7984 */ /* 0x000e620000000c00 */
[-C--:B------:R-:W-:Y:S02]  /*0d90*/  FFMA R35, R32, R11.reuse, R42 ;  /* 0x0000000b20237223 */ /* 0x080fe4000000002a */
[----:B------:R-:W-:Y:S01]  /*0da0*/  FFMA R34, R33, R11, R34 ;  /* 0x0000000b21227223 */ /* 0x000fe20000000022 */
[----:B------:R-:W-:Y:S01]  /*0db0*/  LDS.64 R42, [R5.X8+0x8c0] ;  /* 0x0008c000052a7984 */ /* 0x000fe20000008a00 */
[C---:B--2---:R-:W-:Y:S02]  /*0dc0*/  FFMA R44, R16.reuse, R12, R44 ;  /* 0x0000000c102c7223 */ /* 0x044fe4000000002c */
[C---:B------:R-:W-:Y:S02]  /*0dd0*/  FFMA R52, R16.reuse, R13, R52 ;  /* 0x0000000d10347223 */ /* 0x040fe40000000034 */
[----:B---3--:R-:W-:-:S02]  /*0de0*/  FFMA R50, R16, R8, R50 ;  /* 0x0000000810327223 */ /* 0x008fc40000000032 */
[----:B------:R-:W-:Y:S02]  /*0df0*/  FFMA R45, R16, R9, R45 ;  /* 0x00000009102d7223 */ /* 0x000fe4000000002d */
[----:B------:R-:W-:Y:S02]  /*0e00*/  FFMA R53, R32, R15, R53 ;  /* 0x0000000f20357223 */ /* 0x000fe40000000035 */
[-C--:B----4-:R-:W-:Y:S02]  /*0e10*/  FFMA R49, R8, R20.reuse, R49 ;  /* 0x0000001408317223 */ /* 0x090fe40000000031 */
[----:B------:R-:W-:Y:S02]  /*0e20*/  FFMA R41, R12, R20, R41 ;  /* 0x000000140c297223 */ /* 0x000fe40000000029 */
[C---:B------:R-:W-:Y:S02]  /*0e30*/  FFMA R16, R20.reuse, R9, R10 ;  /* 0x0000000914107223 */ /* 0x040fe4000000000a */
[----:B------:R-:W-:Y:S01]  /*0e40*/  FFMA R51, R33, R15, R51 ;  /* 0x0000000f21337223 */ /* 0x000fe20000000033 */
[----:B------:R-:W-:Y:S01]  /*0e50*/  LDS.64 R10, [R5.X8+0x930] ;  /* 0x00093000050a7984 */ /* 0x000fe20000008a00 */
[----:B------:R-:W-:-:S03]  /*0e60*/  FFMA R20, R20, R13, R14 ;  /* 0x0000000d14147223 */ /* 0x000fc6000000000e */
[----:B------:R-:W2:Y:S01]  /*0e70*/  LDS.64 R32, [R5.X8+0x7e0] ;  /* 0x0007e00005207984 */ /* 0x000ea20000008a00 */
[----:B0-----:R-:W-:-:S03]  /*0e80*/  FFMA R46, R24, R9, R46 ;  /* 0x00000009182e7223 */ /* 0x001fc6000000002e */
[----:B------:R-:W0:Y:S01]  /*0e90*/  LDS.64 R14, [R5.X8+0x850] ;  /* 0x00085000050e7984 */ /* 0x000e220000008a00 */
[----:B------:R-:W-:Y:S02]  /*0ea0*/  FFMA R34, R24, R13, R34 ;  /* 0x0000000d18227223 */ /* 0x000fe40000000022 */
[-C--:B------:R-:W-:Y:S02]  /*0eb0*/  FFMA R47, R8, R24.reuse, R47 ;  /* 0x00000018082f7223 */ /* 0x080fe4000000002f */
[----:B------:R-:W-:Y:S02]  /*0ec0*/  FFMA R35, R12, R24, R35 ;  /* 0x000000180c237223 */ /* 0x000fe40000000023 */
[----:B-1----:R-:W-:Y:S02]  /*0ed0*/  FFMA R48, R8, R28, R38 ;  /* 0x0000001c08307223 */ /* 0x002fe40000000026 */
[C---:B------:R-:W-:Y:S02]  /*0ee0*/  FFMA R9, R28.reuse, R9, R39 ;  /* 0x000000091c097223 */ /* 0x040fe40000000027 */
[----:B------:R-:W1:Y:S01]  /*0ef0*/  LDS.64 R38, [R5.X8+0x9a0] ;  /* 0x0009a00005267984 */ /* 0x000e620000008a00 */
[----:B------:R-:W-:-:S02]  /*0f00*/  FFMA R51, R28, R13, R51 ;  /* 0x0000000d1c337223 */ /* 0x000fc40000000033 */
[----:B------:R-:W-:Y:S02]  /*0f10*/  FFMA R8, R12, R28, R53 ;  /* 0x0000001c0c087223 */ /* 0x000fe40000000035 */
[-C--:B--2---:R-:W-:Y:S02]  /*0f20*/  FFMA R49, R32, R21.reuse, R49 ;  /* 0x0000001520317223 */ /* 0x084fe40000000031 */
[-C--:B------:R-:W-:Y:S02]  /*0f30*/  FFMA R16, R33, R21.reuse, R16 ;  /* 0x0000001521107223 */ /* 0x080fe40000000010 */
[-C--:B0-----:R-:W-:Y:S02]  /*0f40*/  FFMA R41, R14, R21.reuse, R41 ;  /* 0x000000150e297223 */ /* 0x081fe40000000029 */
[----:B------:R-:W-:Y:S02]  /*0f50*/  FFMA R13, R15, R21, R20 ;  /* 0x000000150f0d7223 */ /* 0x000fe40000000014 */
[----:B------:R-:W0:Y:S01]  /*0f60*/  LDS.64 R20, [R5.X8+0xa10] ;  /* 0x000a100005147984 */ /* 0x000e220000008a00 */
[----:B------:R-:W-:-:S02]  /*0f70*/  FFMA R28, R33, R29, R9 ;  /* 0x0000001d211c7223 */ /* 0x000fc40000000009 */
[C---:B------:R-:W-:Y:S02]  /*0f80*/  FFMA R50, R32.reuse, R17, R50 ;  /* 0x0000001120327223 */ /* 0x040fe40000000032 */
[C---:B------:R-:W-:Y:S02]  /*0f90*/  FFMA R47, R32.reuse, R25, R47 ;  /* 0x00000019202f7223 */ /* 0x040fe4000000002f */
[----:B------:R-:W-:Y:S02]  /*0fa0*/  FFMA R48, R32, R29, R48 ;  /* 0x0000001d20307223 */ /* 0x000fe40000000030 */
[----:B------:R-:W-:Y:S02]  /*0fb0*/  FFMA R45, R17, R33, R45 ;  /* 0x00000021112d7223 */ /* 0x000fe4000000002d */
[-C--:B------:R-:W-:Y:S02]  /*0fc0*/  FFMA R46, R33, R25.reuse, R46 ;  /* 0x00000019212e7223 */ /* 0x080fe4000000002e */
[----:B------:R-:W-:-:S02]  /*0fd0*/  FFMA R12, R14, R25, R35 ;  /* 0x000000190e0c7223 */ /* 0x000fc40000000023 */
[C---:B------:R-:W-:Y:S02]  /*0fe0*/  FFMA R9, R14.reuse, R29, R8 ;  /* 0x0000001d0e097223 */ /* 0x040fe40000000008 */
[----:B------:R-:W-:Y:S02]  /*0ff0*/  FFMA R44, R14, R17, R44 ;  /* 0x000000110e2c7223 */ /* 0x000fe4000000002c */
[----:B------:R-:W-:Y:S02]  /*1000*/  FFMA R24, R17, R15, R52 ;  /* 0x0000000f11187223 */ /* 0x000fe40000000034 */
[C---:B------:R-:W-:Y:S02]  /*1010*/  FFMA R25, R15.reuse, R25, R34 ;  /* 0x000000190f197223 */ /* 0x040fe40000000022 */
[----:B------:R-:W-:Y:S02]  /*1020*/  FFMA R8, R15, R29, R51 ;  /* 0x0000001d0f087223 */ /* 0x000fe40000000033 */
[----:B------:R-:W-:-:S02]  /*1030*/  FFMA R32, R42, R18, R50 ;  /* 0x000000122a207223 */ /* 0x000fc40000000032 */
[C---:B------:R-:W-:Y:S02]  /*1040*/  FFMA R33, R42.reuse, R22, R49 ;  /* 0x000000162a217223 */ /* 0x040fe40000000031 */
[C---:B------:R-:W-:Y:S02]  /*1050*/  FFMA R34, R42.reuse, R26, R47 ;  /* 0x0000001a2a227223 */ /* 0x040fe4000000002f */
[----:B------:R-:W-:Y:S02]  /*1060*/  FFMA R35, R42, R30, R48 ;  /* 0x0000001e2a237223 */ /* 0x000fe40000000030 */
[----:B------:R-:W-:Y:S02]  /*1070*/  FFMA R45, R18, R43, R45 ;  /* 0x0000002b122d7223 */ /* 0x000fe4000000002d */
[C---:B------:R-:W-:Y:S02]  /*1080*/  FFMA R16, R43.reuse, R22, R16 ;  /* 0x000000162b107223 */ /* 0x040fe40000000010 */
[----:B------:R-:W-:-:S02]  /*1090*/  FFMA R17, R43, R26, R46 ;  /* 0x0000001a2b117223 */ /* 0x000fc4000000002e */
[----:B------:R-:W-:Y:S02]  /*10a0*/  FFMA R43, R43, R30, R28 ;  /* 0x0000001e2b2b7223 */ /* 0x000fe4000000001c */
[C---:B------:R-:W-:Y:S01]  /*10b0*/  FFMA R44, R10.reuse, R18, R44 ;  /* 0x000000120a2c7223 */ /* 0x040fe2000000002c */
[----:B------:R-:W-:Y:S01]  /*10c0*/  LDS.64 R28, [R5.X8+0xaf0] ;  /* 0x000af000051c7984 */ /* 0x000fe20000008a00 */
[C---:B------:R-:W-:Y:S02]  /*10d0*/  FFMA R41, R10.reuse, R22, R41 ;  /* 0x000000160a297223 */ /* 0x040fe40000000029 */
[C---:B------:R-:W-:Y:S02]  /*10e0*/  FFMA R42, R10.reuse, R26, R12 ;  /* 0x0000001a0a2a7223 */ /* 0x040fe4000000000c */
[----:B------:R-:W-:Y:S02]  /*10f0*/  FFMA R46, R10, R30, R9 ;  /* 0x0000001e0a2e7223 */ /* 0x000fe40000000009 */
[----:B------:R-:W-:-:S02]  /*1100*/  FFMA R18, R18, R11, R24 ;  /* 0x0000000b12127223 */ /* 0x000fc40000000018 */
[C---:B------:R-:W-:Y:S02]  /*1110*/  FFMA R22, R11.reuse, R22, R13 ;  /* 0x000000160b167223 */ /* 0x040fe4000000000d */
[C---:B------:R-:W-:Y:S01]  /*1120*/  FFMA R26, R11.reuse, R26, R25 ;  /* 0x0000001a0b1a7223 */ /* 0x040fe20000000019 */
[----:B------:R-:W2:Y:S01]  /*1130*/  LDS.128 R12, [R40+0xe30] ;  /* 0x000e3000280c7984 */ /* 0x000ea20000000c00 */
[----:B------:R-:W-:Y:S02]  /*1140*/  FFMA R30, R11, R30, R8 ;  /* 0x0000001e0b1e7223 */ /* 0x000fe40000000008 */
[C---:B-1----:R-:W-:Y:S01]  /*1150*/  FFMA R47, R38.reuse, R19, R32 ;  /* 0x00000013262f7223 */ /* 0x042fe20000000020 */
[----:B------:R-:W1:Y:S01]  /*1160*/  LDS.64 R24, [R5.X8+0xa80] ;  /* 0x000a800005187984 */ /* 0x000e620000008a00 */
[C---:B------:R-:W-:Y:S02]  /*1170*/  FFMA R48, R38.reuse, R23, R33 ;  /* 0x0000001726307223 */ /* 0x040fe40000000021 */
[C---:B------:R-:W-:Y:S01]  /*1180*/  FFMA R49, R38.reuse, R27, R34 ;  /* 0x0000001b26317223 */ /* 0x040fe20000000022 */
[----:B------:R-:W3:Y:S01]  /*1190*/  LDS.128 R8, [R40+0xe70] ;  /* 0x000e700028087984 */ /* 0x000ee20000000c00 */
[----:B------:R-:W-:-:S02]  /*11a0*/  FFMA R38, R38, R31, R35 ;  /* 0x0000001f26267223 */ /* 0x000fc40000000023 */
[----:B------:R-:W-:Y:S01]  /*11b0*/  FFMA R45, R19, R39, R45 ;  /* 0x00000027132d7223 */ /* 0x000fe2000000002d */
[----:B------:R-:W4:Y:S01]  /*11c0*/  LDS.128 R32, [R40+0xeb0] ;  /* 0x000eb00028207984 */ /* 0x000f220000000c00 */
[C---:B------:R-:W-:Y:S02]  /*11d0*/  FFMA R50, R39.reuse, R23, R16 ;  /* 0x0000001727327223 */ /* 0x040fe40000000010 */
[C---:B------:R-:W-:Y:S02]  /*11e0*/  FFMA R51, R39.reuse, R27, R17 ;  /* 0x0000001b27337223 */ /* 0x040fe40000000011 */
[----:B------:R-:W-:Y:S02]  /*11f0*/  FFMA R43, R39, R31, R43 ;  /* 0x0000001f272b7223 */ /* 0x000fe4000000002b */
[----:B0-----:R-:W-:Y:S02]  /*1200*/  FFMA R44, R20, R19, R44 ;  /* 0x00000013142c7223 */ /* 0x001fe4000000002c */
[----:B------:R-:W-:-:S02]  /*1210*/  FFMA R39, R19, R21, R18 ;  /* 0x0000001513277223 */ /* 0x000fc40000000012 */
[----:B------:R0:W5:Y:S01]  /*1220*/  LDS.128 R16, [R40+0xef0] ;  /* 0x000ef00028107984 */ /* 0x0001620000000c00 */
[CC--:B------:R-:W-:Y:S02]  /*1230*/  FFMA R41, R20.reuse, R23.reuse, R41 ;  /* 0x0000001714297223 */ /* 0x0c0fe40000000029 */
[C---:B------:R-:W-:Y:S02]  /*1240*/  FFMA R22, R21.reuse, R23, R22 ;  /* 0x0000001715167223 */ /* 0x040fe40000000016 */
[CC--:B------:R-:W-:Y:S02]  /*1250*/  FFMA R42, R20.reuse, R27.reuse, R42 ;  /* 0x0000001b142a7223 */ /* 0x0c0fe4000000002a */
[C---:B------:R-:W-:Y:S02]  /*1260*/  FFMA R26, R21.reuse, R27, R26 ;  /* 0x0000001b151a7223 */ /* 0x040fe4000000001a */
[-C--:B------:R-:W-:Y:S02]  /*1270*/  FFMA R46, R20, R31.reuse, R46 ;  /* 0x0000001f142e7223 */ /* 0x080fe4000000002e */
[----:B0-----:R-:W-:-:S02]  /*1280*/  FFMA R40, R21, R31, R30 ;  /* 0x0000001f15287223 */ /* 0x001fc4000000001e */
[----:B------:R-:W0:Y:S01]  /*1290*/  LDS.64 R20, [R5.X8+0xb60] ;  /* 0x000b600005147984 */ /* 0x000e220000008a00 */
[----:B--2---:R-:W-:-:S03]  /*12a0*/  FFMA R44, R12, R28, R44 ;  /* 0x0000001c0c2c7223 */ /* 0x004fc6000000002c */
[----:B------:R-:W-:Y:S01]  /*12b0*/  LDS.64 R30, [R5.X8+0xcb0] ;  /* 0x000cb000051e7984 */ /* 0x000fe20000008a00 */
[C---:B------:R-:W-:Y:S02]  /*12c0*/  FFMA R39, R12.reuse, R29, R39 ;  /* 0x0000001d0c277223 */ /* 0x040fe40000000027 */
[C---:B-1----:R-:W-:Y:S02]  /*12d0*/  FFMA R47, R12.reuse, R24, R47 ;  /* 0x000000180c2f7223 */ /* 0x042fe4000000002f */
[-C--:B------:R-:W-:Y:S02]  /*12e0*/  FFMA R45, R12, R25.reuse, R45 ;  /* 0x000000190c2d7223 */ /* 0x080fe4000000002d */
[-C--:B---3--:R-:W-:Y:S02]  /*12f0*/  FFMA R48, R24, R8.reuse, R48 ;  /* 0x0000000818307223 */ /* 0x088fe40000000030 */
[----:B------:R-:W-:Y:S02]  /*1300*/  FFMA R41, R28, R8, R41 ;  /* 0x000000081c297223 */ /* 0x000fe40000000029 */
[----:B------:R-:W-:-:S02]  /*1310*/  FFMA R50, R8, R25, R50 ;  /* 0x0000001908327223 */ /* 0x000fc40000000032 */
[----:B------:R-:W-:Y:S02]  /*1320*/  FFMA R8, R8, R29, R22 ;  /* 0x0000001d08087223 */ /* 0x000fe40000000016 */
[----:B------:R-:W1:Y:S01]  /*1330*/  LDS.64 R22, [R5.X8+0xbd0] ;  /* 0x000bd00005167984 */ /* 0x000e620000008a00 */
[-C--:B----4-:R-:W-:Y:S02]  /*1340*/  FFMA R49, R24, R32.reuse, R49 ;  /* 0x0000002018317223 */ /* 0x090fe40000000031 */
[----:B------:R-:W-:Y:S02]  /*1350*/  FFMA R12, R28, R32, R42 ;  /* 0x000000201c0c7223 */ /* 0x000fe4000000002a */
[C---:B------:R-:W-:Y:S02]  /*1360*/  FFMA R51, R32.reuse, R25, R51 ;  /* 0x0000001920337223 */ /* 0x040fe40000000033 */
[----:B------:R-:W-:Y:S02]  /*1370*/  FFMA R32, R32, R29, R26 ;  /* 0x0000001d20207223 */ /* 0x000fe4000000001a */
[----:B------:R-:W2:Y:S01]  /*1380*/  LDS.64 R26, [R5.X8+0xc40] ;  /* 0x000c4000051a7984 */ /* 0x000ea20000008a00 */
[----:B-----5:R-:W-:-:S02]  /*1390*/  FFMA R38, R24, R16, R38 ;  /* 0x0000001018267223 */ /* 0x020fc40000000026 */
[----:B------:R-:W-:Y:S02]  /*13a0*/  FFMA R24, R16, R25, R43 ;  /* 0x0000001910187223 */ /* 0x000fe4000000002b */
[----:B------:R-:W-:Y:S01]  /*13b0*/  FFMA R28, R28, R16, R46 ;  /* 0x000000101c1c7223 */ /* 0x000fe2000000002e */
[----:B------:R-:W3:Y:S01]  /*13c0*/  LDS.64 R42, [R5.X8+0xd20] ;  /* 0x000d2000052a7984 */ /* 0x000ee20000008a00 */
[----:B------:R-:W-:Y:S02]  /*13d0*/  FFMA R40, R16, R29, R40 ;  /* 0x0000001d10287223 */ /* 0x000fe40000000028 */
[C---:B0-----:R-:W-:Y:S02]  /*13e0*/  FFMA R25, R20.reuse, R13, R47 ;  /* 0x0000000d14197223 */ /* 0x041fe4000000002f */
[----:B------:R-:W0:Y:S01]  /*13f0*/  LDS.64 R46, [R5.X8+0xd90] ;  /* 0x000d9000052e7984 */ /* 0x000e220000008a00 */
[C---:B------:R-:W-:Y:S02]  /*1400*/  FFMA R29, R20.reuse, R9, R48 ;  /* 0x00000009141d7223 */ /* 0x040fe40000000030 */
[----:B------:R-:W-:-:S02]  /*1410*/  FFMA R49, R20, R33, R49 ;  /* 0x0000002114317223 */ /* 0x000fc40000000031 */
[----:B------:R-:W-:Y:S02]  /*1420*/  FFMA R53, R20, R17, R38 ;  /* 0x0000001114357223 */ /* 0x000fe40000000026 */
[----:B------:R-:W-:Y:S02]  /*1430*/  FFMA R45, R13, R21, R45 ;  /* 0x000000150d2d7223 */ /* 0x000fe4000000002d */
[C---:B------:R-:W-:Y:S02]  /*1440*/  FFMA R50, R21.reuse, R9, R50 ;  /* 0x0000000915327223 */ /* 0x040fe40000000032 */
[C---:B------:R-:W-:Y:S02]  /*1450*/  FFMA R51, R21.reuse, R33, R51 ;  /* 0x0000002115337223 */ /* 0x040fe40000000033 */
[----:B------:R-:W-:Y:S02]  /*1460*/  FFMA R24, R21, R17, R24 ;  /* 0x0000001115187223 */ /* 0x000fe40000000018 */
[----:B-1----:R-:W-:-:S02]  /*1470*/  FFMA R41, R22, R9, R41 ;  /* 0x0000000916297223 */ /* 0x002fc40000000029 */
[----:B------:R-:W-:Y:S02]  /*1480*/  FFMA R8, R23, R9, R8 ;  /* 0x0000000917087223 */ /* 0x000fe40000000008 */
[C---:B------:R-:W-:Y:S02]  /*1490*/  FFMA R21, R22.reuse, R13, R44 ;  /* 0x0000000d16157223 */ /* 0x040fe4000000002c */
[C---:B------:R-:W-:Y:S02]  /*14a0*/  FFMA R9, R22.reuse, R33, R12 ;  /* 0x0000002116097223 */ /* 0x040fe4000000000c */
[----:B------:R-:W-:Y:S02]  /*14b0*/  FFMA R39, R13, R23, R39 ;  /* 0x000000170d277223 */ /* 0x000fe40000000027 */
[----:B------:R-:W-:Y:S02]  /*14c0*/  FFMA R32, R23, R33, R32 ;  /* 0x0000002117207223 */ /* 0x000fe40000000020 */
[----:B------:R-:W-:-:S02]  /*14d0*/  FFMA R13, R22, R17, R28 ;  /* 0x00000011160d7223 */ /* 0x000fc4000000001c */
[----:B------:R-:W-:Y:S02]  /*14e0*/  FFMA R40, R23, R17, R40 ;  /* 0x0000001117287223 */ /* 0x000fe40000000028 */
[C---:B--2---:R-:W-:Y:S02]  /*14f0*/  FFMA R25, R26.reuse, R14, R25 ;  /* 0x0000000e1a197223 */ /* 0x044fe40000000019 */
[C---:B------:R-:W-:Y:S02]  /*1500*/  FFMA R29, R26.reuse, R10, R29 ;  /* 0x0000000a1a1d7223 */ /* 0x040fe4000000001d */
[C---:B------:R-:W-:Y:S02]  /*1510*/  FFMA R33, R26.reuse, R34, R49 ;  /* 0x000000221a217223 */ /* 0x040fe40000000031 */
[----:B------:R-:W-:Y:S02]  /*1520*/  FFMA R53, R26, R18, R53 ;  /* 0x000000121a357223 */ /* 0x000fe40000000035 */
[----:B------:R-:W-:-:S02]  /*1530*/  FFMA R12, R14, R27, R45 ;  /* 0x0000001b0e0c7223 */ /* 0x000fc4000000002d */
[C---:B------:R-:W-:Y:S02]  /*1540*/  FFMA R50, R27.reuse, R10, R50 ;  /* 0x0000000a1b327223 */ /* 0x040fe40000000032 */
[----:B------:R-:W-:Y:S02]  /*1550*/  FFMA R16, R27, R34, R51 ;  /* 0x000000221b107223 */ /* 0x000fe40000000033 */
[C---:B------:R-:W-:Y:S02]  /*1560*/  FFMA R21, R30.reuse, R14, R21 ;  /* 0x0000000e1e157223 */ /* 0x040fe40000000015 */
[C---:B------:R-:W-:Y:S02]  /*1570*/  FFMA R41, R30.reuse, R10, R41 ;  /* 0x0000000a1e297223 */ /* 0x040fe40000000029 */
[----:B------:R-:W-:Y:S02]  /*1580*/  FFMA R9, R30, R34, R9 ;  /* 0x000000221e097223 */ /* 0x000fe40000000009 */
[----:B------:R-:W-:-:S02]  /*1590*/  FFMA R14, R14, R31, R39 ;  /* 0x0000001f0e0e7223 */ /* 0x000fc40000000027 */
[C---:B------:R-:W-:Y:S02]  /*15a0*/  FFMA R20, R31.reuse, R10, R8 ;  /* 0x0000000a1f147223 */ /* 0x040fe40000000008 */
[----:B------:R-:W-:Y:S02]  /*15b0*/  FFMA R34, R31, R34, R32 ;  /* 0x000000221f227223 */ /* 0x000fe40000000020 */
[-C--:B------:R-:W-:Y:S02]  /*15c0*/  FFMA R24, R27, R18.reuse, R24 ;  /* 0x000000121b187223 */ /* 0x080fe40000000018 */
[-C--:B------:R-:W-:Y:S02]  /*15d0*/  FFMA R13, R30, R18.reuse, R13 ;  /* 0x000000121e0d7223 */ /* 0x080fe4000000000d */
[----:B------:R-:W-:Y:S02]  /*15e0*/  FFMA R40, R31, R18, R40 ;  /* 0x000000121f287223 */ /* 0x000fe40000000028 */
[----:B---3--:R-:W-:-:S02]  /*15f0*/  FFMA R10, R42, R15, R25 ;  /* 0x0000000f2a0a7223 */ /* 0x008fc40000000019 */
[C---:B------:R-:W-:Y:S02]  /*1600*/  FFMA R49, R42.reuse, R11, R29 ;  /* 0x0000000b2a317223 */ /* 0x040fe4000000001d */
[C---:B------:R-:W-:Y:S02]  /*1610*/  FFMA R33, R42.reuse, R35, R33 ;  /* 0x000000232a217223 */ /* 0x040fe40000000021 */
[----:B------:R-:W-:Y:S02]  /*1620*/  FFMA R8, R42, R19, R53 ;  /* 0x000000132a087223 */ /* 0x000fe40000000035 */
[-C--:B------:R-:W-:Y:S02]  /*1630*/  FFMA R48, R43, R11.reuse, R50 ;  /* 0x0000000b2b307223 */ /* 0x080fe40000000032 */
[C---:B0-----:R-:W-:Y:S02]  /*1640*/  FFMA R41, R46.reuse, R11, R41 ;  /* 0x0000000b2e297223 */ /* 0x041fe40000000029 */
[----:B------:R-:W-:-:S02]  /*1650*/  FFMA R42, R46, R35, R9 ;  /* 0x000000232e2a7223 */ /* 0x000fc40000000009 */
[----:B------:R-:W-:Y:S02]  /*1660*/  FFMA R45, R15, R43, R12 ;  /* 0x0000002b0f2d7223 */ /* 0x000fe4000000000c */
[----:B------:R-:W-:Y:S02]  /*1670*/  FFMA R32, R43, R35, R16 ;  /* 0x000000232b207223 */ /* 0x000fe40000000010 */
[----:B------:R-:W-:Y:S02]  /*1680*/  FFMA R52, R15, R47, R14 ;  /* 0x0000002f0f347223 */ /* 0x000fe4000000000e */
[C---:B------:R-:W-:Y:S02]  /*1690*/  FFMA R11, R47.reuse, R11, R20 ;  /* 0x0000000b2f0b7223 */ /* 0x040fe40000000014 */
[----:B------:R-:W-:Y:S02]  /*16a0*/  FFMA R9, R47, R35, R34 ;  /* 0x000000232f097223 */ /* 0x000fe40000000022 */
[----:B------:R-:W-:-:S02]  /*16b0*/  FFMA R43, R43, R19, R24 ;  /* 0x000000132b2b7223 */ /* 0x000fc40000000018 */
[C---:B------:R-:W-:Y:S02]  /*16c0*/  FFMA R44, R46.reuse, R15, R21 ;  /* 0x0000000f2e2c7223 */ /* 0x040fe40000000015 */
[-C--:B------:R-:W-:Y:S02]  /*16d0*/  FFMA R53, R46, R19.reuse, R13 ;  /* 0x000000132e357223 */ /* 0x080fe4000000000d */
[----:B------:R-:W-:Y:S01]  /*16e0*/  FFMA R47, R47, R19, R40 ;  /* 0x000000132f2f7223 */ /* 0x000fe20000000028 */
[----:B------:R-:W-:Y:S01]  /*16f0*/  @!P1 CALL.REL.NOINC `(.L_x_0) ;  /* 0x0000001000009944 */ /* 0x000fe20003c00000 */
[----:B------:R-:W-:Y:S05]  /*1700*/  BRA `(.L_x_1) ;  /* 0xffffeb2000007947 */ /* 0x000fea000383ffff */
.L_x_0:
[----:B------:R-:W-:Y:S02]  /*1710*/  LEA R37, R37, R6, 0x4 ;  /* 0x0000000625257211 */ /* 0x000fe400078e20ff */
[----:B------:R-:W-:Y:S02]  /*1720*/  FMNMX R7, RZ, R44, !PT ;  /* 0x0000002cff077209 */ /* 0x000fe40007800000 */
[----:B------:R-:W-:Y:S01]  /*1730*/  FMNMX R45, RZ, R45, !PT ;  /* 0x0000002dff2d7209 */ /* 0x000fe20007800000 */
[----:B------:R-:W-:Y:S01]  /*1740*/  IMAD R36, R37, 0x38, R36 ;  /* 0x0000003825247824 */ /* 0x000fe200078e0224 */
[----:B------:R-:W-:-:S02]  /*1750*/  FMNMX R13, RZ, R52, !PT ;  /* 0x00000034ff0d7209 */ /* 0x000fc40007800000 */
[----:B------:R-:W-:Y:S01]  /*1760*/  FMNMX R49, RZ, R49, !PT ;  /* 0x00000031ff317209 */ /* 0x000fe20007800000 */
[----:B------:R-:W-:Y:S01]  /*1770*/  IMAD R3, R36, 0x1c, R5 ;  /* 0x0000001c24037824 */ /* 0x000fe200078e0205 */
[----:B------:R-:W-:Y:S02]  /*1780*/  FMNMX R5, RZ, R10, !PT ;  /* 0x0000000aff057209 */ /* 0x000fe40007800000 */
[----:B------:R-:W-:Y:S02]  /*1790*/  FMNMX R15, RZ, R48, !PT ;  /* 0x00000030ff0f7209 */ /* 0x000fe40007800000 */
[----:B------:R-:W-:Y:S02]  /*17a0*/  SHF.L.U32 R3, R3, 0x1, RZ ;  /* 0x0000000103037819 */ /* 0x000fe400000006ff */
[----:B------:R-:W-:Y:S02]  /*17b0*/  FMNMX R41, RZ, R41, !PT ;  /* 0x00000029ff297209 */ /* 0x000fe40007800000 */
[----:B------:R-:W-:Y:S01]  /*17c0*/  FMNMX R11, RZ, R11, !PT ;  /* 0x0000000bff0b7209 */ /* 0x000fe20007800000 */
[----:B------:R-:W-:Y:S01]  /*17d0*/  IMAD.WIDE R2, R3, R2, c[0x0][0x170] ;  /* 0x00005c0003027625 */ /* 0x000fe200078e0202 */
[----:B------:R-:W-:-:S02]  /*17e0*/  FMNMX R33, RZ, R33, !PT ;  /* 0x00000021ff217209 */ /* 0x000fc40007800000 */
[----:B------:R-:W-:Y:S02]  /*17f0*/  FMNMX R17, RZ, R42, !PT ;  /* 0x0000002aff117209 */ /* 0x000fe40007800000 */
[----:B------:R0:W-:Y:S01]  /*1800*/  STG.E [R2.64], R5 ;  /* 0x0000000502007986 */ /* 0x0001e2000c101904 */
[----:B------:R-:W-:Y:S02]  /*1810*/  FMNMX R9, RZ, R9, !PT ;  /* 0x00000009ff097209 */ /* 0x000fe40007800000 */
[----:B------:R-:W-:Y:S01]  /*1820*/  FMNMX R43, RZ, R43, !PT ;  /* 0x0000002bff2b7209 */ /* 0x000fe20007800000 */
[----:B------:R1:W-:Y:S01]  /*1830*/  STG.E [R2.64+0x70], R7 ;  /* 0x0000700702007986 */ /* 0x0003e2000c101904 */
[----:B------:R-:W-:Y:S02]  /*1840*/  FMNMX R53, RZ, R53, !PT ;  /* 0x00000035ff357209 */ /* 0x000fe40007800000 */
[----:B------:R-:W-:Y:S01]  /*1850*/  FMNMX R47, RZ, R47, !PT ;  /* 0x0000002fff2f7209 */ /* 0x000fe20007800000 */
[----:B------:R-:W-:Y:S01]  /*1860*/  STG.E [R2.64+0x4], R45 ;  /* 0x0000042d02007986 */ /* 0x000fe2000c101904 */
[----:B0-----:R-:W-:-:S03]  /*1870*/  FMNMX R5, RZ, R32, !PT ;  /* 0x00000020ff057209 */ /* 0x001fc60007800000 */
[----:B------:R-:W-:Y:S01]  /*1880*/  STG.E [R2.64+0x74], R13 ;  /* 0x0000740d02007986 */ /* 0x000fe2000c101904 */
[----:B-1----:R-:W-:-:S03]  /*1890*/  FMNMX R7, RZ, R8, !PT ;  /* 0x00000008ff077209 */ /* 0x002fc60007800000 */
[----:B------:R-:W-:Y:S04]  /*18a0*/  STG.E [R2.64+0xc40], R49 ;  /* 0x000c403102007986 */ /* 0x000fe8000c101904 */
        /* <DEDUP_REMOVED lines=10> */
[----:B------:R-:W-:Y:S01]  /*1950*/  STG.E [R2.64+0x2534], R47 ;  /* 0x0025342f02007986 */ /* 0x000fe2000c101904 */
[----:B------:R-:W-:Y:S05]  /*1960*/  EXIT ;  /* 0x000000000000794d */ /* 0x000fea0003800000 */
.L_x_2:
[----:B------:R-:W-:-:S00]  /*1970*/  BRA `(.L_x_2) ;  /* 0xfffffff000007947 */ /* 0x000fc0000383ffff */
[----:B------:R-:W-:-:S00]  /*1980*/  NOP ;  /* 0x0000000000007918 */ /* 0x000fc00000000000 */
[----:B------:R-:W-:-:S00]  /*1990*/  NOP ;  /* 0x0000000000007918 */ /* 0x000fc00000000000 */
[----:B------:R-:W-:-:S00]  /*19a0*/  NOP ;  /* 0x0000000000007918 */ /* 0x000fc00000000000 */
[----:B------:R-:W-:-:S00]  /*19b0*/  NOP ;  /* 0x0000000000007918 */ /* 0x000fc00000000000 */
[----:B------:R-:W-:-:S00]  /*19c0*/  NOP ;  /* 0x0000000000007918 */ /* 0x000fc00000000000 */
[----:B------:R-:W-:-:S00]  /*19d0*/  NOP ;  /* 0x0000000000007918 */ /* 0x000fc00000000000 */
[----:B------:R-:W-:-:S00]  /*19e0*/  NOP ;  /* 0x0000000000007918 */ /* 0x000fc00000000000 */
[----:B------:R-:W-:-:S00]  /*19f0*/  NOP ;  /* 0x0000000000007918 */ /* 0x000fc00000000000 */
.L_x_3:


//--------------------- .nv.shared.candidate4     --------------------------
	.section	.nv.shared.candidate4,"aw",@nobits
	.align	4
.nv.shared.candidate4:
	.zero		7680
